	.headerflags	@"EF_CUDA_TEXMODE_UNIFIED EF_CUDA_64BIT_ADDRESS EF_CUDA_ACCELERATORS EF_CUDA_SM90 EF_CUDA_VIRTUAL_SM(EF_CUDA_SM90)"
	.elftype	@"ET_EXEC"


//--------------------- .nv.info                  --------------------------
	.section	.nv.info,"",@"SHT_CUDA_INFO"
	.align	4


	//----- nvinfo : EIATTR_REGCOUNT
	.align		4
        /*0000*/ 	.byte	0x04, 0x2f
        /*0002*/ 	.short	(.L_2 - .L_1)
	.align		4
.L_1:
        /*0004*/ 	.word	index@(triton_poi_fused__to_copy__unsafe_index_add_arange_clamp_floor_mul_rsub_sub_4)
        /*0008*/ 	.word	0x00000030


	//----- nvinfo : EIATTR_MIN_STACK_SIZE
	.align		4
.L_2:
        /*000c*/ 	.byte	0x04, 0x12
        /*000e*/ 	.short	(.L_4 - .L_3)
	.align		4
.L_3:
        /*0010*/ 	.word	index@(triton_poi_fused__to_copy__unsafe_index_add_arange_clamp_floor_mul_rsub_sub_4)
        /*0014*/ 	.word	0x00000000


	//----- nvinfo : EIATTR_FRAME_SIZE
	.align		4
.L_4:
        /*0018*/ 	.byte	0x04, 0x11
        /*001a*/ 	.short	(.L_6 - .L_5)
	.align		4
.L_5:
        /*001c*/ 	.word	index@(triton_poi_fused__to_copy__unsafe_index_add_arange_clamp_floor_mul_rsub_sub_4)
        /*0020*/ 	.word	0x00000000


	//----- nvinfo : EIATTR_MIN_STACK_SIZE
	.align		4
.L_6:
        /*0024*/ 	.byte	0x04, 0x12
        /*0026*/ 	.short	(.L_8 - .L_7)
	.align		4
.L_7:
        /*0028*/ 	.word	index@(triton_poi_fused__to_copy__unsafe_index_add_arange_clamp_floor_mul_rsub_sub_4)
        /*002c*/ 	.word	0x00000000
.L_8:


//--------------------- .nv.info.triton_poi_fused__to_copy__unsafe_index_add_arange_clamp_floor_mul_rsub_sub_4 --------------------------
	.section	.nv.info.triton_poi_fused__to_copy__unsafe_index_add_arange_clamp_floor_mul_rsub_sub_4,"",@"SHT_CUDA_INFO"
	.sectionflags	@""
	.align	4


	//----- nvinfo : EIATTR_CUDA_API_VERSION
	.align		4
        /*0000*/ 	.byte	0x04, 0x37
        /*0002*/ 	.short	(.L_10 - .L_9)
.L_9:
        /*0004*/ 	.word	0x0000007c


	//----- nvinfo : EIATTR_KPARAM_INFO
	.align		4
.L_10:
        /*0008*/ 	.byte	0x04, 0x17
        /*000a*/ 	.short	(.L_12 - .L_11)
.L_11:
        /*000c*/ 	.word	0x00000000
        /*0010*/ 	.short	0x000a
        /*0012*/ 	.short	0x0050
        /*0014*/ 	.byte	0x00, 0xf0, 0x11, 0x00


	//----- nvinfo : EIATTR_KPARAM_INFO
	.align		4
.L_12:
        /*0018*/ 	.byte	0x04, 0x17
        /*001a*/ 	.short	(.L_14 - .L_13)
.L_13:
        /*001c*/ 	.word	0x00000000
        /*0020*/ 	.short	0x0009
        /*0022*/ 	.short	0x0048
        /*0024*/ 	.byte	0x00, 0xf4, 0x21, 0x00


	//----- nvinfo : EIATTR_KPARAM_INFO
	.align		4
.L_14:
        /*0028*/ 	.byte	0x04, 0x17
        /*002a*/ 	.short	(.L_16 - .L_15)
.L_15:
        /*002c*/ 	.word	0x00000000
        /*0030*/ 	.short	0x0008
        /*0032*/ 	.short	0x0040
        /*0034*/ 	.byte	0x00, 0xf4, 0x21, 0x00


	//----- nvinfo : EIATTR_KPARAM_INFO
	.align		4
.L_16:
        /*0038*/ 	.byte	0x04, 0x17
        /*003a*/ 	.short	(.L_18 - .L_17)
.L_17:
        /*003c*/ 	.word	0x00000000
        /*0040*/ 	.short	0x0007
        /*0042*/ 	.short	0x0038
        /*0044*/ 	.byte	0x00, 0xf4, 0x21, 0x00


	//----- nvinfo : EIATTR_KPARAM_INFO
	.align		4
.L_18:
        /*0048*/ 	.byte	0x04, 0x17
        /*004a*/ 	.short	(.L_20 - .L_19)
.L_19:
        /*004c*/ 	.word	0x00000000
        /*0050*/ 	.short	0x0006
        /*0052*/ 	.short	0x0030
        /*0054*/ 	.byte	0x00, 0xf4, 0x21, 0x00


	//----- nvinfo : EIATTR_KPARAM_INFO
	.align		4
.L_20:
        /*0058*/ 	.byte	0x04, 0x17
        /*005a*/ 	.short	(.L_22 - .L_21)
.L_21:
        /*005c*/ 	.word	0x00000000
        /*0060*/ 	.short	0x0005
        /*0062*/ 	.short	0x0028
        /*0064*/ 	.byte	0x00, 0xf4, 0x21, 0x00


	//----- nvinfo : EIATTR_KPARAM_INFO
	.align		4
.L_22:
        /*0068*/ 	.byte	0x04, 0x17
        /*006a*/ 	.short	(.L_24 - .L_23)
.L_23:
        /*006c*/ 	.word	0x00000000
        /*0070*/ 	.short	0x0004
        /*0072*/ 	.short	0x0020
        /*0074*/ 	.byte	0x00, 0xf4, 0x21, 0x00


	//----- nvinfo : EIATTR_KPARAM_INFO
	.align		4
.L_24:
        /*0078*/ 	.byte	0x04, 0x17
        /*007a*/ 	.short	(.L_26 - .L_25)
.L_25:
        /*007c*/ 	.word	0x00000000
        /*0080*/ 	.short	0x0003
        /*0082*/ 	.short	0x0018
        /*0084*/ 	.byte	0x00, 0xf4, 0x21, 0x00


	//----- nvinfo : EIATTR_KPARAM_INFO
	.align		4
.L_26:
        /*0088*/ 	.byte	0x04, 0x17
        /*008a*/ 	.short	(.L_28 - .L_27)
.L_27:
        /*008c*/ 	.word	0x00000000
        /*0090*/ 	.short	0x0002
        /*0092*/ 	.short	0x0010
        /*0094*/ 	.byte	0x00, 0xf4, 0x21, 0x00


	//----- nvinfo : EIATTR_KPARAM_INFO
	.align		4
.L_28:
        /*0098*/ 	.byte	0x04, 0x17
        /*009a*/ 	.short	(.L_30 - .L_29)
.L_29:
        /*009c*/ 	.word	0x00000000
        /*00a0*/ 	.short	0x0001
        /*00a2*/ 	.short	0x0008
        /*00a4*/ 	.byte	0x00, 0xf4, 0x21, 0x00


	//----- nvinfo : EIATTR_KPARAM_INFO
	.align		4
.L_30:
        /*00a8*/ 	.byte	0x04, 0x17
        /*00aa*/ 	.short	(.L_32 - .L_31)
.L_31:
        /*00ac*/ 	.word	0x00000000
        /*00b0*/ 	.short	0x0000
        /*00b2*/ 	.short	0x0000
        /*00b4*/ 	.byte	0x00, 0xf4, 0x21, 0x00


	//----- nvinfo : EIATTR_SPARSE_MMA_MASK
	.align		4
.L_32:
        /*00b8*/ 	.byte	0x03, 0x50
        /*00ba*/ 	.short	0x0000


	//----- nvinfo : EIATTR_MAXREG_COUNT
	.align		4
        /*00bc*/ 	.byte	0x03, 0x1b
        /*00be*/ 	.short	0x00ff


	//----- nvinfo : EIATTR_EXIT_INSTR_OFFSETS
	.align		4
        /*00c0*/ 	.byte	0x04, 0x1c
        /*00c2*/ 	.short	(.L_34 - .L_33)


	//   ....[0]....
.L_33:
        /*00c4*/ 	.word	0x00001720


	//----- nvinfo : EIATTR_REQNTID
	.align		4
.L_34:
        /*00c8*/ 	.byte	0x04, 0x10
        /*00ca*/ 	.short	(.L_36 - .L_35)
.L_35:
        /*00cc*/ 	.word	0x00000080
        /*00d0*/ 	.word	0x00000001
        /*00d4*/ 	.word	0x00000001


	//----- nvinfo : EIATTR_CBANK_PARAM_SIZE
	.align		4
.L_36:
        /*00d8*/ 	.byte	0x03, 0x19
        /*00da*/ 	.short	0x0054


	//----- nvinfo : EIATTR_PARAM_CBANK
	.align		4
        /*00dc*/ 	.byte	0x04, 0x0a
        /*00de*/ 	.short	(.L_38 - .L_37)
	.align		4
.L_37:
        /*00e0*/ 	.word	index@(.nv.constant0.triton_poi_fused__to_copy__unsafe_index_add_arange_clamp_floor_mul_rsub_sub_4)
        /*00e4*/ 	.short	0x0210
        /*00e6*/ 	.short	0x0054


	//----- nvinfo : EIATTR_SW_WAR
	.align		4
.L_38:
        /*00e8*/ 	.byte	0x04, 0x36
        /*00ea*/ 	.short	(.L_40 - .L_39)
.L_39:
        /*00ec*/ 	.word	0x00000008
.L_40:


//--------------------- .nv.callgraph             --------------------------
	.section	.nv.callgraph,"",@"SHT_CUDA_CALLGRAPH"
	.align	4
	.sectionentsize	8
	.align		4
        /*0000*/ 	.word	0x00000000
	.align		4
        /*0004*/ 	.word	0xffffffff
	.align		4
        /*0008*/ 	.word	0x00000000
	.align		4
        /*000c*/ 	.word	0xfffffffe
	.align		4
        /*0010*/ 	.word	0x00000000
	.align		4
        /*0014*/ 	.word	0xfffffffd
	.align		4
        /*0018*/ 	.word	0x00000000
	.align		4
        /*001c*/ 	.word	0xfffffffc


//--------------------- .nv.constant4             --------------------------
	.section	.nv.constant4,"a",@progbits
	.align	8
	.align		8
.nv.constant4:
        /*0000*/ 	.dword	_$_str


//--------------------- .text.triton_poi_fused__to_copy__unsafe_index_add_arange_clamp_floor_mul_rsub_sub_4 --------------------------
	.section	.text.triton_poi_fused__to_copy__unsafe_index_add_arange_clamp_floor_mul_rsub_sub_4,"ax",@progbits
	.align	128
        .global         triton_poi_fused__to_copy__unsafe_index_add_arange_clamp_floor_mul_rsub_sub_4
        .type           triton_poi_fused__to_copy__unsafe_index_add_arange_clamp_floor_mul_rsub_sub_4,@function
        .size           triton_poi_fused__to_copy__unsafe_index_add_arange_clamp_floor_mul_rsub_sub_4,(.L_x_1 - triton_poi_fused__to_copy__unsafe_index_add_arange_clamp_floor_mul_rsub_sub_4)
        .other          triton_poi_fused__to_copy__unsafe_index_add_arange_clamp_floor_mul_rsub_sub_4,@"STO_CUDA_ENTRY STV_DEFAULT"
triton_poi_fused__to_copy__unsafe_index_add_arange_clamp_floor_mul_rsub_sub_4:
.text.triton_poi_fused__to_copy__unsafe_index_add_arange_clamp_floor_mul_rsub_sub_4:
[----:B------:R-:W-:Y:S01]  /*0000*/  LDC R1, c[0x0][0x28] ;  /* 0x00000a00ff017b82 */ /* 0x000fe20000000800 */
[----:B------:R-:W1:Y:S07]  /*0010*/  S2R R0, SR_TID.X ;  /* 0x0000000000007919 */ /* 0x000e6e0000002100 */
[----:B------:R-:W2:Y:S01]  /*0020*/  LDC.64 R20, c[0x0][0x220] ;  /* 0x00008800ff147b82 */ /* 0x000ea20000000a00 */
[----:B------:R-:W-:Y:S01]  /*0030*/  ULDC.64 UR4, c[0x0][0x208] ;  /* 0x0000820000047ab9 */ /* 0x000fe20000000a00 */
[----:B------:R-:W3:Y:S06]  /*0040*/  S2R R3, SR_CTAID.X ;  /* 0x0000000000037919 */ /* 0x000eec0000002500 */
[----:B------:R-:W4:Y:S08]  /*0050*/  LDC.64 R12, c[0x0][0x230] ;  /* 0x00008c00ff0c7b82 */ /* 0x000f300000000a00 */
[----:B------:R-:W5:Y:S08]  /*0060*/  LDC.64 R8, c[0x0][0x238] ;  /* 0x00008e00ff087b82 */ /* 0x000f700000000a00 */
[----:B------:R-:W5:Y:S01]  /*0070*/  LDC.64 R16, c[0x0][0x240] ;  /* 0x00009000ff107b82 */ /* 0x000f620000000a00 */
[----:B-1----:R-:W-:-:S07]  /*0080*/  SHF.L.U32 R0, R0, 0x1, RZ ;  /* 0x0000000100007819 */ /* 0x002fce00000006ff */
[----:B------:R-:W1:Y:S01]  /*0090*/  LDC.64 R28, c[0x0][0x248] ;  /* 0x00009200ff1c7b82 */ /* 0x000e620000000a00 */
[----:B------:R-:W-:Y:S02]  /*00a0*/  LOP3.LUT R0, R0, 0xfe, RZ, 0xc0, !PT ;  /* 0x000000fe00007812 */ /* 0x000fe400078ec0ff */
[----:B---3--:R-:W-:Y:S02]  /*00b0*/  SHF.R.S32.HI R37, RZ, 0x17, R3 ;  /* 0x00000017ff257819 */ /* 0x008fe40000011403 */
[----:B------:R-:W-:-:S03]  /*00c0*/  LEA R0, R3, R0, 0x8 ;  /* 0x0000000003007211 */ /* 0x000fc600078e40ff */
[----:B------:R-:W3:Y:S01]  /*00d0*/  LDC.64 R30, c[0x0][0x250] ;  /* 0x00009400ff1e7b82 */ /* 0x000ee20000000a00 */
[----:B------:R-:W-:-:S04]  /*00e0*/  SGXT R37, R37, 0x1 ;  /* 0x000000012525781a */ /* 0x000fc80000000200 */
[----:B------:R-:W-:-:S03]  /*00f0*/  LEA.HI R4, R37, R0, RZ, 0x2 ;  /* 0x0000000025047211 */ /* 0x000fc600078f10ff */
[----:B------:R-:W1:Y:S01]  /*0100*/  LDC.64 R2, c[0x0][0x218] ;  /* 0x00008600ff027b82 */ /* 0x000e620000000a00 */
[----:B------:R-:W-:Y:S02]  /*0110*/  LOP3.LUT R5, R4, 0xfffffffc, RZ, 0xc0, !PT ;  /* 0xfffffffc04057812 */ /* 0x000fe400078ec0ff */
[----:B------:R-:W-:Y:S02]  /*0120*/  SHF.R.S32.HI R4, RZ, 0x2, R4 ;  /* 0x00000002ff047819 */ /* 0x000fe40000011404 */
[----:B------:R-:W-:Y:S02]  /*0130*/  IADD3 R6, R0, -R5, RZ ;  /* 0x8000000500067210 */ /* 0x000fe40007ffe0ff */
[----:B------:R-:W-:Y:S01]  /*0140*/  LEA.HI R5, R4, R4, RZ, 0x2 ;  /* 0x0000000404057211 */ /* 0x000fe200078f10ff */
[----:B------:R-:W3:Y:S02]  /*0150*/  LDC.64 R24, c[0x0][0x258] ;  /* 0x00009600ff187b82 */ /* 0x000ee40000000a00 */
[----:B--2---:R-:W-:-:S04]  /*0160*/  IMAD.WIDE R20, R6, 0x8, R20 ;  /* 0x0000000806147825 */ /* 0x004fc800078e0214 */
[----:B----4-:R-:W-:Y:S02]  /*0170*/  IMAD.WIDE R12, R6, 0x8, R12 ;  /* 0x00000008060c7825 */ /* 0x010fe400078e020c */
[----:B------:R-:W2:Y:S01]  /*0180*/  LDG.E.EL.128 R20, desc[UR4][R20.64] ;  /* 0x0000000414147981 */ /* 0x000ea2000c2e1d00 */
[----:B------:R-:W-:Y:S01]  /*0190*/  LOP3.LUT R5, R5, 0xfffffffc, RZ, 0xc0, !PT ;  /* 0xfffffffc05057812 */ /* 0x000fe200078ec0ff */
[----:B------:R-:W4:Y:S02]  /*01a0*/  LDC.64 R26, c[0x0][0x228] ;  /* 0x00008a00ff1a7b82 */ /* 0x000f240000000a00 */
[----:B------:R-:W4:Y:S01]  /*01b0*/  LDG.E.EL.128 R12, desc[UR4][R12.64] ;  /* 0x000000040c0c7981 */ /* 0x000f22000c2e1d00 */
[----:B------:R-:W-:-:S05]  /*01c0*/  IADD3 R4, R4, -R5, RZ ;  /* 0x8000000504047210 */ /* 0x000fca0007ffe0ff */
[----:B01----:R-:W-:-:S06]  /*01d0*/  IMAD.WIDE R2, R4, 0x8, R2 ;  /* 0x0000000804027825 */ /* 0x003fcc00078e0202 */
[----:B------:R-:W4:Y:S01]  /*01e0*/  LDG.E.EL.64 R2, desc[UR4][R2.64] ;  /* 0x0000000402027981 */ /* 0x000f22000c2e1b00 */
[----:B-----5:R-:W-:-:S06]  /*01f0*/  IMAD.WIDE R8, R6, 0x8, R8 ;  /* 0x0000000806087825 */ /* 0x020fcc00078e0208 */
[----:B------:R-:W5:Y:S01]  /*0200*/  LDG.E.EL.128 R8, desc[UR4][R8.64] ;  /* 0x0000000408087981 */ /* 0x000f62000c2e1d00 */
[----:B------:R-:W-:-:S06]  /*0210*/  IMAD.WIDE R16, R6, 0x8, R16 ;  /* 0x0000000806107825 */ /* 0x000fcc00078e0210 */
[----:B------:R-:W5:Y:S01]  /*0220*/  LDG.E.EL.128 R16, desc[UR4][R16.64] ;  /* 0x0000000410107981 */ /* 0x000f62000c2e1d00 */
[----:B------:R-:W-:-:S04]  /*0230*/  IMAD.WIDE R28, R4, 0x8, R28 ;  /* 0x00000008041c7825 */ /* 0x000fc800078e021c */
[C---:B---3--:R-:W-:Y:S02]  /*0240*/  IMAD.WIDE R30, R4.reuse, 0x8, R30 ;  /* 0x00000008041e7825 */ /* 0x048fe400078e021e */
[----:B------:R-:W3:Y:S02]  /*0250*/  LDG.E.EL.64 R28, desc[UR4][R28.64] ;  /* 0x000000041c1c7981 */ /* 0x000ee4000c2e1b00 */
[----:B------:R-:W-:Y:S02]  /*0260*/  IMAD.WIDE R24, R4, 0x8, R24 ;  /* 0x0000000804187825 */ /* 0x000fe400078e0218 */
[----:B------:R-:W3:Y:S04]  /*0270*/  LDG.E.EL.64 R30, desc[UR4][R30.64] ;  /* 0x000000041e1e7981 */ /* 0x000ee8000c2e1b00 */
[----:B------:R-:W3:Y:S01]  /*0280*/  LDG.E.EL.64 R24, desc[UR4][R24.64] ;  /* 0x0000000418187981 */ /* 0x000ee2000c2e1b00 */
[----:B------:R-:W-:-:S05]  /*0290*/  I2FP.F32.S32 R6, R6 ;  /* 0x0000000600067245 */ /* 0x000fca0000201400 */
[----:B------:R-:W-:Y:S01]  /*02a0*/  FADD R6, R6, 0.5 ;  /* 0x3f00000006067421 */ /* 0x000fe20000000000 */
[----:B------:R-:W-:Y:S02]  /*02b0*/  I2FP.F32.S32 R4, R4 ;  /* 0x0000000400047245 */ /* 0x000fe40000201400 */
[----:B--2---:R-:W-:Y:S02]  /*02c0*/  IADD3 R35, P1, R20, 0xe, RZ ;  /* 0x0000000e14237810 */ /* 0x004fe40007f3e0ff */
[----:B------:R-:W-:Y:S02]  /*02d0*/  ISETP.GE.AND P0, PT, R21, RZ, PT ;  /* 0x000000ff1500720c */ /* 0x000fe40003f06270 */
[----:B------:R-:W-:Y:S02]  /*02e0*/  IADD3.X R5, RZ, R21, RZ, P1, !PT ;  /* 0x00000015ff057210 */ /* 0x000fe40000ffe4ff */
[----:B----4-:R-:W-:Y:S02]  /*02f0*/  IADD3 R7, P2, R12, 0xe, RZ ;  /* 0x0000000e0c077810 */ /* 0x010fe40007f5e0ff */
[----:B------:R-:W-:-:S02]  /*0300*/  SEL R35, R35, R20, !P0 ;  /* 0x0000001423237207 */ /* 0x000fc40004000000 */
[----:B------:R-:W-:Y:S02]  /*0310*/  SEL R32, R5, R21, !P0 ;  /* 0x0000001505207207 */ /* 0x000fe40004000000 */
[----:B------:R-:W-:Y:S01]  /*0320*/  ISETP.GE.AND P1, PT, R13, RZ, PT ;  /* 0x000000ff0d00720c */ /* 0x000fe20003f26270 */
[--C-:B------:R-:W-:Y:S01]  /*0330*/  IMAD.WIDE.U32 R20, R35, 0xc00, R26.reuse ;  /* 0x00000c0023147825 */ /* 0x100fe200078e001a */
[----:B------:R-:W-:Y:S02]  /*0340*/  IADD3.X R33, RZ, R13, RZ, P2, !PT ;  /* 0x0000000dff217210 */ /* 0x000fe400017fe4ff */
[----:B------:R-:W-:Y:S01]  /*0350*/  SEL R7, R7, R12, !P1 ;  /* 0x0000000c07077207 */ /* 0x000fe20004800000 */
[----:B------:R-:W-:Y:S01]  /*0360*/  IMAD R35, R32, 0xc00, RZ ;  /* 0x00000c0020237824 */ /* 0x000fe200078e02ff */
[----:B------:R-:W-:Y:S02]  /*0370*/  SEL R32, R33, R13, !P1 ;  /* 0x0000000d21207207 */ /* 0x000fe40004800000 */
[----:B------:R-:W-:Y:S01]  /*0380*/  LEA.HI R5, R37, R0, RZ, 0x4 ;  /* 0x0000000025057211 */ /* 0x000fe200078f20ff */
[----:B------:R-:W-:Y:S01]  /*0390*/  IMAD.WIDE.U32 R12, R7, 0xc00, R26 ;  /* 0x00000c00070c7825 */ /* 0x000fe200078e001a */
[----:B------:R-:W-:-:S02]  /*03a0*/  IADD3 R21, R21, R35, RZ ;  /* 0x0000002315157210 */ /* 0x000fc40007ffe0ff */
[----:B------:R-:W-:Y:S01]  /*03b0*/  IADD3 R7, P1, R2, 0xe, RZ ;  /* 0x0000000e02077810 */ /* 0x000fe20007f3e0ff */
[----:B------:R-:W-:Y:S01]  /*03c0*/  IMAD R35, R32, 0xc00, RZ ;  /* 0x00000c0020237824 */ /* 0x000fe200078e02ff */
[----:B------:R-:W-:Y:S02]  /*03d0*/  SHF.R.S32.HI R5, RZ, 0x4, R5 ;  /* 0x00000004ff057819 */ /* 0x000fe40000011405 */
[----:B------:R-:W-:Y:S02]  /*03e0*/  ISETP.GE.AND P0, PT, R3, RZ, PT ;  /* 0x000000ff0300720c */ /* 0x000fe40003f06270 */
[----:B------:R-:W-:Y:S02]  /*03f0*/  IADD3 R13, R13, R35, RZ ;  /* 0x000000230d0d7210 */ /* 0x000fe40007ffe0ff */
[----:B------:R-:W-:Y:S02]  /*0400*/  IADD3.X R33, RZ, R3, RZ, P1, !PT ;  /* 0x00000003ff217210 */ /* 0x000fe40000ffe4ff */
[----:B------:R-:W-:Y:S01]  /*0410*/  SEL R7, R7, R2, !P0 ;  /* 0x0000000207077207 */ /* 0x000fe20004000000 */
[----:B------:R-:W-:Y:S01]  /*0420*/  IMAD.WIDE R34, R5, 0x4, R12 ;  /* 0x0000000405227825 */ /* 0x000fe200078e020c */
[----:B------:R-:W-:-:S03]  /*0430*/  SEL R3, R33, R3, !P0 ;  /* 0x0000000321037207 */ /* 0x000fc60004000000 */
[----:B------:R-:W-:-:S04]  /*0440*/  IMAD.WIDE R32, R5, 0x4, R20 ;  /* 0x0000000405207825 */ /* 0x000fc800078e0214 */
[----:B------:R-:W-:Y:S02]  /*0450*/  IMAD R21, R3, 0xa800, RZ ;  /* 0x0000a80003157824 */ /* 0x000fe400078e02ff */
[----:B------:R-:W-:-:S04]  /*0460*/  IMAD.WIDE.U32 R12, R7, 0xa800, R34 ;  /* 0x0000a800070c7825 */ /* 0x000fc800078e0022 */
[----:B------:R-:W-:Y:S01]  /*0470*/  IMAD.WIDE.U32 R2, R7, 0xa800, R32 ;  /* 0x0000a80007027825 */ /* 0x000fe200078e0020 */
[----:B------:R-:W-:Y:S01]  /*0480*/  IADD3 R41, R21, R13, RZ ;  /* 0x0000000d15297210 */ /* 0x000fe20007ffe0ff */
[----:B------:R-:W-:-:S03]  /*0490*/  HFMA2.MMA R13, -RZ, RZ, 2.17578125, -0.0001637935638427734375 ;  /* 0x405a895eff0d7435 */ /* 0x000fc600000001ff */
[----:B------:R-:W-:Y:S02]  /*04a0*/  IADD3 R39, R3, R21, RZ ;  /* 0x0000001503277210 */ /* 0x000fe40007ffe0ff */
[----:B------:R-:W-:-:S05]  /*04b0*/  MOV R38, R2 ;  /* 0x0000000200267202 */ /* 0x000fca0000000f00 */
[----:B------:R-:W-:Y:S01]  /*04c0*/  FFMA R36, R6, R13, -0.5 ;  /* 0xbf00000006247423 */ /* 0x000fe2000000000d */
[----:B------:R-:W-:Y:S01]  /*04d0*/  MOV R40, R12 ;  /* 0x0000000c00287202 */ /* 0x000fe20000000f00 */
[----:B------:R-:W2:Y:S02]  /*04e0*/  LDG.E.EL R2, desc[UR4][R38.64+0xc00] ;  /* 0x000c000426027981 */ /* 0x000ea4000c2e1900 */
[----:B------:R-:W0:Y:S01]  /*04f0*/  FRND.FTZ.FLOOR R43, R36 ;  /* 0x00000024002b7307 */ /* 0x000e220000215000 */
[----:B------:R-:W-:Y:S01]  /*0500*/  IADD3 R6, R0, 0x1, RZ ;  /* 0x0000000100067810 */ /* 0x000fe20007ffe0ff */
[----:B------:R1:W4:Y:S01]  /*0510*/  LDG.E.EL R3, desc[UR4][R40.64+0xc00] ;  /* 0x000c000428037981 */ /* 0x000322000c2e1900 */
[----:B------:R-:W-:Y:S02]  /*0520*/  MOV R12, 0x3f400000 ;  /* 0x3f400000000c7802 */ /* 0x000fe40000000f00 */
[----:B------:R-:W-:-:S04]  /*0530*/  LEA.HI R37, R37, R6, RZ, 0x2 ;  /* 0x0000000625257211 */ /* 0x000fc800078f10ff */
[----:B------:R-:W-:Y:S01]  /*0540*/  LOP3.LUT R37, R37, 0xfffffffc, RZ, 0xc0, !PT ;  /* 0xfffffffc25257812 */ /* 0x000fe200078ec0ff */
[----:B0-----:R-:W-:Y:S01]  /*0550*/  FADD R43, R36, -R43 ;  /* 0x8000002b242b7221 */ /* 0x001fe20000000000 */
[----:B------:R-:W-:Y:S02]  /*0560*/  FADD R36, R4, 0.5 ;  /* 0x3f00000004247421 */ /* 0x000fe40000000000 */
[----:B------:R-:W-:Y:S02]  /*0570*/  IADD3 R4, R6, -R37, RZ ;  /* 0x8000002506047210 */ /* 0x000fe40007ffe0ff */
[----:B------:R-:W-:Y:S01]  /*0580*/  IADD3 R37, P2, R14, 0xe, RZ ;  /* 0x0000000e0e257810 */ /* 0x000fe20007f5e0ff */
[----:B------:R-:W-:Y:S01]  /*0590*/  FFMA R13, R36, R13, -0.5 ;  /* 0xbf000000240d7423 */ /* 0x000fe2000000000d */
[----:B------:R-:W-:-:S04]  /*05a0*/  FSETP.GTU.AND P0, PT, R43, RZ, PT ;  /* 0x000000ff2b00720b */ /* 0x000fc80003f0c000 */
[----:B------:R-:W-:-:S04]  /*05b0*/  FSEL R20, R43, RZ, P0 ;  /* 0x000000ff2b147208 */ /* 0x000fc80000000000 */
[C---:B------:R-:W-:Y:S02]  /*05c0*/  FSETP.GEU.AND P1, PT, R20.reuse, 1, PT ;  /* 0x3f8000001400780b */ /* 0x040fe40003f2e000 */
[----:B------:R-:W-:-:S11]  /*05d0*/  FSETP.NAN.AND P0, PT, R20, R20, PT ;  /* 0x000000141400720b */ /* 0x000fd60003f08000 */
[----:B------:R-:W-:Y:S02]  /*05e0*/  @P1 FSEL R20, R20, 1, P0 ;  /* 0x3f80000014141808 */ /* 0x000fe40000000000 */
[----:B-1----:R-:W-:Y:S02]  /*05f0*/  IADD3 R41, P0, R22, 0xe, RZ ;  /* 0x0000000e16297810 */ /* 0x002fe40007f1e0ff */
[----:B------:R-:W-:Y:S01]  /*0600*/  ISETP.GE.AND P1, PT, R23, RZ, PT ;  /* 0x000000ff1700720c */ /* 0x000fe20003f26270 */
[----:B------:R-:W-:-:S03]  /*0610*/  FADD R39, R20, 1 ;  /* 0x3f80000014277421 */ /* 0x000fc60000000000 */
[----:B------:R-:W-:Y:S01]  /*0620*/  SEL R22, R41, R22, !P1 ;  /* 0x0000001629167207 */ /* 0x000fe20004800000 */
[----:B------:R-:W-:Y:S01]  /*0630*/  FFMA R38, R39, -R12, 3.75 ;  /* 0x4070000027267423 */ /* 0x000fe2000000080c */
[----:B------:R-:W-:-:S03]  /*0640*/  IADD3.X R41, RZ, R15, RZ, P2, !PT ;  /* 0x0000000fff297210 */ /* 0x000fc600017fe4ff */
[----:B------:R-:W-:-:S04]  /*0650*/  FFMA R38, R39, R38, -6 ;  /* 0xc0c0000027267423 */ /* 0x000fc80000000026 */
[----:B------:R-:W-:Y:S01]  /*0660*/  FFMA R6, R39, R38, 3 ;  /* 0x4040000027067423 */ /* 0x000fe20000000026 */
[----:B------:R-:W-:Y:S02]  /*0670*/  IADD3.X R39, RZ, R23, RZ, P0, !PT ;  /* 0x00000017ff277210 */ /* 0x000fe400007fe4ff */
[----:B------:R-:W-:Y:S02]  /*0680*/  ISETP.GE.AND P0, PT, R15, RZ, PT ;  /* 0x000000ff0f00720c */ /* 0x000fe40003f06270 */
[----:B------:R-:W-:Y:S02]  /*0690*/  SEL R23, R39, R23, !P1 ;  /* 0x0000001727177207 */ /* 0x000fe40004800000 */
[----:B-----5:R-:W-:Y:S02]  /*06a0*/  IADD3 R39, P1, R8, 0xe, RZ ;  /* 0x0000000e08277810 */ /* 0x020fe40007f3e0ff */
[----:B------:R-:W-:Y:S02]  /*06b0*/  SEL R14, R37, R14, !P0 ;  /* 0x0000000e250e7207 */ /* 0x000fe40004000000 */
[----:B------:R-:W-:-:S02]  /*06c0*/  SEL R15, R41, R15, !P0 ;  /* 0x0000000f290f7207 */ /* 0x000fc40004000000 */
[----:B------:R-:W-:Y:S01]  /*06d0*/  ISETP.GE.AND P0, PT, R9, RZ, PT ;  /* 0x000000ff0900720c */ /* 0x000fe20003f06270 */
[----:B------:R-:W-:Y:S01]  /*06e0*/  IMAD.WIDE.U32 R42, R14, 0xc00, R26 ;  /* 0x00000c000e2a7825 */ /* 0x000fe200078e001a */
[----:B------:R-:W-:Y:S02]  /*06f0*/  IADD3 R37, P2, R10, 0xe, RZ ;  /* 0x0000000e0a257810 */ /* 0x000fe40007f5e0ff */
[----:B------:R-:W-:Y:S02]  /*0700*/  IADD3.X R41, RZ, R9, RZ, P1, !PT ;  /* 0x00000009ff297210 */ /* 0x000fe40000ffe4ff */
[----:B------:R-:W-:Y:S02]  /*0710*/  ISETP.GE.AND P1, PT, R11, RZ, PT ;  /* 0x000000ff0b00720c */ /* 0x000fe40003f26270 */
[----:B------:R-:W-:Y:S02]  /*0720*/  SEL R36, R39, R8, !P0 ;  /* 0x0000000827247207 */ /* 0x000fe40004000000 */
[----:B------:R-:W-:-:S02]  /*0730*/  IADD3.X R39, RZ, R11, RZ, P2, !PT ;  /* 0x0000000bff277210 */ /* 0x000fc400017fe4ff */
[----:B------:R-:W-:Y:S01]  /*0740*/  SEL R8, R41, R9, !P0 ;  /* 0x0000000929087207 */ /* 0x000fe20004000000 */
[--C-:B------:R-:W-:Y:S01]  /*0750*/  IMAD.WIDE.U32 R40, R22, 0xc00, R26.reuse ;  /* 0x00000c0016287825 */ /* 0x100fe200078e001a */
[----:B------:R-:W-:Y:S02]  /*0760*/  IADD3 R9, P0, R16, 0xe, RZ ;  /* 0x0000000e10097810 */ /* 0x000fe40007f1e0ff */
[----:B------:R-:W-:Y:S01]  /*0770*/  SEL R38, R37, R10, !P1 ;  /* 0x0000000a25267207 */ /* 0x000fe20004800000 */
[----:B------:R-:W-:Y:S01]  /*0780*/  IMAD.WIDE.U32 R44, R36, 0xc00, R26 ;  /* 0x00000c00242c7825 */ /* 0x000fe200078e001a */
[----:B------:R-:W-:Y:S02]  /*0790*/  SEL R10, R39, R11, !P1 ;  /* 0x0000000b270a7207 */ /* 0x000fe40004800000 */
[----:B------:R-:W-:Y:S02]  /*07a0*/  ISETP.GE.AND P1, PT, R17, RZ, PT ;  /* 0x000000ff1100720c */ /* 0x000fe40003f26270 */
[----:B------:R-:W-:-:S02]  /*07b0*/  IADD3 R37, P2, R18, 0xe, RZ ;  /* 0x0000000e12257810 */ /* 0x000fc40007f5e0ff */
[----:B------:R-:W-:Y:S02]  /*07c0*/  IADD3.X R11, RZ, R17, RZ, P0, !PT ;  /* 0x00000011ff0b7210 */ /* 0x000fe400007fe4ff */
[----:B------:R-:W-:Y:S02]  /*07d0*/  ISETP.GE.AND P0, PT, R19, RZ, PT ;  /* 0x000000ff1300720c */ /* 0x000fe40003f06270 */
[----:B------:R-:W-:Y:S02]  /*07e0*/  SEL R9, R9, R16, !P1 ;  /* 0x0000001009097207 */ /* 0x000fe40004800000 */
[----:B------:R-:W-:Y:S02]  /*07f0*/  IADD3.X R39, RZ, R19, RZ, P2, !PT ;  /* 0x00000013ff277210 */ /* 0x000fe400017fe4ff */
[----:B------:R-:W-:Y:S02]  /*0800*/  SEL R16, R11, R17, !P1 ;  /* 0x000000110b107207 */ /* 0x000fe40004800000 */
[----:B---3--:R-:W-:-:S02]  /*0810*/  IADD3 R11, P1, R28, 0xe, RZ ;  /* 0x0000000e1c0b7810 */ /* 0x008fc40007f3e0ff */
[----:B------:R-:W-:Y:S02]  /*0820*/  SEL R37, R37, R18, !P0 ;  /* 0x0000001225257207 */ /* 0x000fe40004000000 */
[----:B------:R-:W-:Y:S02]  /*0830*/  SEL R18, R39, R19, !P0 ;  /* 0x0000001327127207 */ /* 0x000fe40004000000 */
[----:B------:R-:W-:Y:S02]  /*0840*/  ISETP.GE.AND P0, PT, R29, RZ, PT ;  /* 0x000000ff1d00720c */ /* 0x000fe40003f06270 */
[----:B------:R-:W-:Y:S02]  /*0850*/  IADD3 R17, P2, R30, 0xe, RZ ;  /* 0x0000000e1e117810 */ /* 0x000fe40007f5e0ff */
[----:B------:R-:W-:Y:S02]  /*0860*/  IADD3.X R19, RZ, R29, RZ, P1, !PT ;  /* 0x0000001dff137210 */ /* 0x000fe40000ffe4ff */
[----:B------:R-:W-:-:S02]  /*0870*/  ISETP.GE.AND P1, PT, R31, RZ, PT ;  /* 0x000000ff1f00720c */ /* 0x000fc40003f26270 */
[----:B------:R-:W-:Y:S02]  /*0880*/  SEL R11, R11, R28, !P0 ;  /* 0x0000001c0b0b7207 */ /* 0x000fe40004000000 */
[----:B------:R-:W-:Y:S02]  /*0890*/  IADD3.X R39, RZ, R31, RZ, P2, !PT ;  /* 0x0000001fff277210 */ /* 0x000fe400017fe4ff */
[----:B------:R-:W-:Y:S02]  /*08a0*/  SEL R28, R19, R29, !P0 ;  /* 0x0000001d131c7207 */ /* 0x000fe40004000000 */
[----:B------:R-:W-:Y:S02]  /*08b0*/  IADD3 R19, P2, R24, 0xe, RZ ;  /* 0x0000000e18137810 */ /* 0x000fe40007f5e0ff */
[----:B------:R-:W-:Y:S01]  /*08c0*/  SEL R17, R17, R30, !P1 ;  /* 0x0000001e11117207 */ /* 0x000fe20004800000 */
[----:B------:R-:W-:Y:S01]  /*08d0*/  IMAD R28, R28, 0xa800, RZ ;  /* 0x0000a8001c1c7824 */ /* 0x000fe200078e02ff */
[----:B------:R-:W-:Y:S01]  /*08e0*/  SEL R30, R39, R31, !P1 ;  /* 0x0000001f271e7207 */ /* 0x000fe20004800000 */
[----:B------:R-:W-:Y:S01]  /*08f0*/  IMAD R31, R23, 0xc00, RZ ;  /* 0x00000c00171f7824 */ /* 0x000fe200078e02ff */
[----:B------:R-:W-:Y:S01]  /*0900*/  ISETP.GE.AND P0, PT, R25, RZ, PT ;  /* 0x000000ff1900720c */ /* 0x000fe20003f06270 */
[----:B------:R-:W-:Y:S01]  /*0910*/  IMAD.WIDE.U32 R22, R38, 0xc00, R26 ;  /* 0x00000c0026167825 */ /* 0x000fe200078e001a */
[----:B------:R-:W-:-:S02]  /*0920*/  IADD3.X R29, RZ, R25, RZ, P2, !PT ;  /* 0x00000019ff1d7210 */ /* 0x000fc400017fe4ff */
[----:B------:R-:W-:Y:S01]  /*0930*/  MOV R36, R42 ;  /* 0x0000002a00247202 */ /* 0x000fe20000000f00 */
[----:B------:R-:W-:Y:S01]  /*0940*/  IMAD.WIDE.U32 R38, R11, 0xa800, R34 ;  /* 0x0000a8000b267825 */ /* 0x000fe200078e0022 */
[----:B------:R-:W-:Y:S02]  /*0950*/  SEL R29, R29, R25, !P0 ;  /* 0x000000191d1d7207 */ /* 0x000fe40004000000 */
[----:B------:R-:W-:Y:S01]  /*0960*/  IADD3 R25, R41, R31, RZ ;  /* 0x0000001f29197210 */ /* 0x000fe20007ffe0ff */
[----:B------:R-:W-:Y:S01]  /*0970*/  IMAD R31, R15, 0xc00, RZ ;  /* 0x00000c000f1f7824 */ /* 0x000fe200078e02ff */
[----:B------:R-:W-:Y:S01]  /*0980*/  SEL R19, R19, R24, !P0 ;  /* 0x0000001813137207 */ /* 0x000fe20004000000 */
[----:B------:R-:W-:Y:S01]  /*0990*/  IMAD R15, R8, 0xc00, RZ ;  /* 0x00000c00080f7824 */ /* 0x000fe200078e02ff */
[----:B------:R-:W-:Y:S01]  /*09a0*/  MOV R24, R40 ;  /* 0x0000002800187202 */ /* 0x000fe20000000f00 */
[----:B------:R-:W-:Y:S01]  /*09b0*/  IMAD.WIDE.U32 R8, R9, 0xc00, R26 ;  /* 0x00000c0009087825 */ /* 0x000fe200078e001a */
[----:B------:R-:W-:-:S02]  /*09c0*/  IADD3 R39, R28, R39, RZ ;  /* 0x000000271c277210 */ /* 0x000fc40007ffe0ff */
[----:B------:R-:W-:Y:S01]  /*09d0*/  I2FP.F32.S32 R4, R4 ;  /* 0x0000000400047245 */ /* 0x000fe20000201400 */
[----:B------:R-:W-:Y:S01]  /*09e0*/  IMAD.WIDE.U32 R26, R37, 0xc00, R26 ;  /* 0x00000c00251a7825 */ /* 0x000fe200078e001a */
[----:B------:R-:W-:Y:S01]  /*09f0*/  IADD3 R37, R43, R31, RZ ;  /* 0x0000001f2b257210 */ /* 0x000fe20007ffe0ff */
[----:B------:R-:W3:Y:S01]  /*0a00*/  LDG.E.EL R38, desc[UR4][R38.64+0xc00] ;  /* 0x000c000426267981 */ /* 0x000ee2000c2e1900 */
[----:B------:R-:W-:Y:S01]  /*0a10*/  IADD3 R15, R45, R15, RZ ;  /* 0x0000000f2d0f7210 */ /* 0x000fe20007ffe0ff */
[----:B------:R-:W-:Y:S01]  /*0a20*/  IMAD R30, R30, 0xa800, RZ ;  /* 0x0000a8001e1e7824 */ /* 0x000fe200078e02ff */
[----:B------:R-:W-:Y:S01]  /*0a30*/  MOV R14, R44 ;  /* 0x0000002c000e7202 */ /* 0x000fe20000000f00 */
[----:B------:R-:W-:-:S04]  /*0a40*/  IMAD.WIDE.U32 R42, R17, 0xa800, R34 ;  /* 0x0000a800112a7825 */ /* 0x000fc800078e0022 */
[----:B------:R-:W-:Y:S01]  /*0a50*/  IMAD.WIDE.U32 R40, R11, 0xa800, R32 ;  /* 0x0000a8000b287825 */ /* 0x000fe200078e0020 */
[----:B------:R-:W-:-:S03]  /*0a60*/  IADD3 R43, R30, R43, RZ ;  /* 0x0000002b1e2b7210 */ /* 0x000fc60007ffe0ff */
[----:B------:R-:W-:Y:S01]  /*0a70*/  IMAD R29, R29, 0xa800, RZ ;  /* 0x0000a8001d1d7824 */ /* 0x000fe200078e02ff */
[----:B------:R-:W-:Y:S01]  /*0a80*/  IADD3 R41, R41, R28, RZ ;  /* 0x0000001c29297210 */ /* 0x000fe20007ffe0ff */
[----:B------:R-:W-:Y:S01]  /*0a90*/  IMAD.WIDE.U32 R34, R19, 0xa800, R34 ;  /* 0x0000a80013227825 */ /* 0x000fe200078e0022 */
[----:B------:R0:W5:Y:S04]  /*0aa0*/  LDG.E.EL R39, desc[UR4][R42.64+0xc00] ;  /* 0x000c00042a277981 */ /* 0x000168000c2e1900 */
[----:B------:R-:W3:Y:S01]  /*0ab0*/  LDG.E.EL R40, desc[UR4][R40.64+0xc00] ;  /* 0x000c000428287981 */ /* 0x000ee2000c2e1900 */
[----:B0-----:R-:W-:Y:S02]  /*0ac0*/  IADD3 R43, R29, R35, RZ ;  /* 0x000000231d2b7210 */ /* 0x001fe40007ffe0ff */
[----:B------:R-:W-:Y:S01]  /*0ad0*/  MOV R42, R34 ;  /* 0x00000022002a7202 */ /* 0x000fe20000000f00 */
[----:B------:R-:W-:-:S04]  /*0ae0*/  IMAD.WIDE.U32 R34, R17, 0xa800, R32 ;  /* 0x0000a80011227825 */ /* 0x000fc800078e0020 */
[----:B------:R-:W-:Y:S01]  /*0af0*/  IMAD.WIDE.U32 R32, R19, 0xa800, R32 ;  /* 0x0000a80013207825 */ /* 0x000fe200078e0020 */
[----:B------:R0:W5:Y:S01]  /*0b00*/  LDG.E.EL R42, desc[UR4][R42.64+0xc00] ;  /* 0x000c00042a2a7981 */ /* 0x000162000c2e1900 */
[----:B------:R-:W-:-:S03]  /*0b10*/  IADD3 R35, R35, R30, RZ ;  /* 0x0000001e23237210 */ /* 0x000fc60007ffe0ff */
[----:B------:R-:W-:Y:S02]  /*0b20*/  IADD3 R33, R33, R29, RZ ;  /* 0x0000001d21217210 */ /* 0x000fe40007ffe0ff */
[----:B------:R-:W5:Y:S04]  /*0b30*/  LDG.E.EL R34, desc[UR4][R34.64+0xc00] ;  /* 0x000c000422227981 */ /* 0x000f68000c2e1900 */
[----:B------:R1:W5:Y:S01]  /*0b40*/  LDG.E.EL R33, desc[UR4][R32.64+0xc00] ;  /* 0x000c000420217981 */ /* 0x000362000c2e1900 */
[----:B0-----:R-:W-:Y:S01]  /*0b50*/  HFMA2.MMA R43, -RZ, RZ, 2.17578125, -0.0001637935638427734375 ;  /* 0x405a895eff2b7435 */ /* 0x001fe200000001ff */
[----:B------:R-:W-:Y:S01]  /*0b60*/  FADD R4, R4, 0.5 ;  /* 0x3f00000004047421 */ /* 0x000fe20000000000 */
[----:B------:R-:W-:-:S08]  /*0b70*/  HFMA2.MMA R31, -RZ, RZ, 1.90625, 0 ;  /* 0x3fa00000ff1f7435 */ /* 0x000fd000000001ff */
[----:B-1----:R-:W-:Y:S02]  /*0b80*/  FFMA R32, R4, R43, -0.5 ;  /* 0xbf00000004207423 */ /* 0x002fe4000000002b */
[C---:B------:R-:W-:Y:S02]  /*0b90*/  FFMA R45, R20.reuse, R31, -2.25 ;  /* 0xc0100000142d7423 */ /* 0x040fe4000000001f */
[----:B------:R-:W0:Y:S02]  /*0ba0*/  FRND.FTZ.FLOOR R35, R32 ;  /* 0x0000002000237307 */ /* 0x000e240000215000 */
[----:B------:R-:W-:-:S04]  /*0bb0*/  FMUL R45, R20, R45 ;  /* 0x0000002d142d7220 */ /* 0x000fc80000400000 */
[----:B------:R-:W-:Y:S01]  /*0bc0*/  FFMA R41, R20, R45, 1 ;  /* 0x3f80000014297423 */ /* 0x000fe2000000002d */
[----:B------:R-:W-:-:S04]  /*0bd0*/  IMAD.WIDE R36, R5, 0x4, R36 ;  /* 0x0000000405247825 */ /* 0x000fc800078e0224 */
[----:B0-----:R-:W-:-:S05]  /*0be0*/  FADD R35, R32, -R35 ;  /* 0x8000002320237221 */ /* 0x001fca0000000000 */
[----:B------:R-:W-:Y:S01]  /*0bf0*/  FSETP.GTU.AND P0, PT, R35, RZ, PT ;  /* 0x000000ff2300720b */ /* 0x000fe20003f0c000 */
[----:B--2---:R-:W-:-:S04]  /*0c00*/  FMUL R2, R2, R6 ;  /* 0x0000000602027220 */ /* 0x004fc80000400000 */
[----:B----4-:R-:W-:Y:S01]  /*0c10*/  FFMA R3, R3, R41, R2 ;  /* 0x0000002903037223 */ /* 0x010fe20000000002 */
[----:B---3--:R-:W-:-:S04]  /*0c20*/  FMUL R43, R40, R6 ;  /* 0x00000006282b7220 */ /* 0x008fc80000400000 */
[-C--:B------:R-:W-:Y:S01]  /*0c30*/  FFMA R2, R38, R41.reuse, R43 ;  /* 0x0000002926027223 */ /* 0x080fe2000000002b */
[----:B-----5:R-:W-:Y:S01]  /*0c40*/  FMUL R43, R39, R41 ;  /* 0x00000029272b7220 */ /* 0x020fe20000400000 */
[----:B------:R-:W-:-:S04]  /*0c50*/  IMAD.WIDE.U32 R38, R7, 0xa800, R36 ;  /* 0x0000a80007267825 */ /* 0x000fc800078e0024 */
[----:B------:R-:W-:Y:S01]  /*0c60*/  FMUL R42, R42, R41 ;  /* 0x000000292a2a7220 */ /* 0x000fe20000400000 */
[----:B------:R-:W-:Y:S01]  /*0c70*/  IMAD.WIDE R40, R5, 0x4, R24 ;  /* 0x0000000405287825 */ /* 0x000fe200078e0218 */
[----:B------:R-:W-:-:S03]  /*0c80*/  FSEL R24, R35, RZ, P0 ;  /* 0x000000ff23187208 */ /* 0x000fc60000000000 */
[-C--:B------:R-:W-:Y:S01]  /*0c90*/  FFMA R4, R34, R6.reuse, R43 ;  /* 0x0000000622047223 */ /* 0x080fe2000000002b */
[----:B------:R-:W-:Y:S01]  /*0ca0*/  FFMA R6, R33, R6, R42 ;  /* 0x0000000621067223 */ /* 0x000fe2000000002a */
[----:B------:R-:W-:Y:S01]  /*0cb0*/  IMAD.WIDE.U32 R32, R7, 0xa800, R40 ;  /* 0x0000a80007207825 */ /* 0x000fe200078e0028 */
[----:B------:R-:W-:-:S03]  /*0cc0*/  IADD3 R39, R21, R39, RZ ;  /* 0x0000002715277210 */ /* 0x000fc60007ffe0ff */
[--C-:B------:R-:W-:Y:S01]  /*0cd0*/  IMAD.WIDE.U32 R42, R11, 0xa800, R36.reuse ;  /* 0x0000a8000b2a7825 */ /* 0x100fe200078e0024 */
[----:B------:R-:W-:Y:S02]  /*0ce0*/  IADD3 R33, R21, R33, RZ ;  /* 0x0000002115217210 */ /* 0x000fe40007ffe0ff */
[----:B------:R-:W2:Y:S01]  /*0cf0*/  LDG.E.EL R39, desc[UR4][R38.64+0xc00] ;  /* 0x000c000426277981 */ /* 0x000ea2000c2e1900 */
[----:B------:R-:W-:-:S04]  /*0d00*/  IMAD.WIDE.U32 R34, R17, 0xa800, R36 ;  /* 0x0000a80011227825 */ /* 0x000fc800078e0024 */
[----:B------:R-:W-:Y:S01]  /*0d10*/  IMAD.WIDE.U32 R36, R19, 0xa800, R36 ;  /* 0x0000a80013247825 */ /* 0x000fe200078e0024 */
[----:B------:R-:W-:-:S04]  /*0d20*/  IADD3 R35, R30, R35, RZ ;  /* 0x000000231e237210 */ /* 0x000fc80007ffe0ff */
[----:B------:R-:W-:Y:S01]  /*0d30*/  IADD3 R37, R29, R37, RZ ;  /* 0x000000251d257210 */ /* 0x000fe20007ffe0ff */
[----:B------:R0:W3:Y:S04]  /*0d40*/  LDG.E.EL R38, desc[UR4][R32.64+0xc00] ;  /* 0x000c000420267981 */ /* 0x0000e8000c2e1900 */
[----:B------:R-:W4:Y:S01]  /*0d50*/  LDG.E.EL R34, desc[UR4][R34.64+0xc00] ;  /* 0x000c000422227981 */ /* 0x000f22000c2e1900 */
[----:B0-----:R-:W-:-:S03]  /*0d60*/  IMAD.WIDE.U32 R32, R11, 0xa800, R40 ;  /* 0x0000a8000b207825 */ /* 0x001fc600078e0028 */
[----:B------:R0:W5:Y:S02]  /*0d70*/  LDG.E.EL R35, desc[UR4][R36.64+0xc00] ;  /* 0x000c000424237981 */ /* 0x000164000c2e1900 */
[----:B------:R-:W-:Y:S02]  /*0d80*/  IADD3 R33, R28, R33, RZ ;  /* 0x000000211c217210 */ /* 0x000fe40007ffe0ff */
[----:B------:R-:W-:-:S03]  /*0d90*/  IADD3 R43, R28, R43, RZ ;  /* 0x0000002b1c2b7210 */ /* 0x000fc60007ffe0ff */
[----:B------:R-:W5:Y:S01]  /*0da0*/  LDG.E.EL R32, desc[UR4][R32.64+0xc00] ;  /* 0x000c000420207981 */ /* 0x000f62000c2e1900 */
[----:B0-----:R-:W-:-:S03]  /*0db0*/  IMAD.WIDE.U32 R36, R17, 0xa800, R40 ;  /* 0x0000a80011247825 */ /* 0x001fc600078e0028 */
[----:B------:R0:W5:Y:S02]  /*0dc0*/  LDG.E.EL R25, desc[UR4][R42.64+0xc00] ;  /* 0x000c00042a197981 */ /* 0x000164000c2e1900 */
[----:B------:R-:W-:-:S05]  /*0dd0*/  IADD3 R37, R30, R37, RZ ;  /* 0x000000251e257210 */ /* 0x000fca0007ffe0ff */
[----:B------:R-:W5:Y:S01]  /*0de0*/  LDG.E.EL R36, desc[UR4][R36.64+0xc00] ;  /* 0x000c000424247981 */ /* 0x000f62000c2e1900 */
[----:B------:R-:W-:-:S05]  /*0df0*/  IMAD.WIDE.U32 R40, R19, 0xa800, R40 ;  /* 0x0000a80013287825 */ /* 0x000fca00078e0028 */
[----:B------:R-:W-:-:S05]  /*0e00*/  IADD3 R41, R29, R41, RZ ;  /* 0x000000291d297210 */ /* 0x000fca0007ffe0ff */
[----:B------:R1:W5:Y:S01]  /*0e10*/  LDG.E.EL R37, desc[UR4][R40.64+0xc00] ;  /* 0x000c000428257981 */ /* 0x000362000c2e1900 */
[C---:B------:R-:W-:Y:S02]  /*0e20*/  FSETP.GEU.AND P1, PT, R24.reuse, 1, PT ;  /* 0x3f8000001800780b */ /* 0x040fe40003f2e000 */
[----:B------:R-:W-:-:S11]  /*0e30*/  FSETP.NAN.AND P0, PT, R24, R24, PT ;  /* 0x000000181800720b */ /* 0x000fd60003f08000 */
[----:B------:R-:W-:-:S05]  /*0e40*/  @P1 FSEL R24, R24, 1, P0 ;  /* 0x3f80000018181808 */ /* 0x000fca0000000000 */
[----:B0-----:R-:W-:-:S04]  /*0e50*/  FADD R43, R24, 1 ;  /* 0x3f800000182b7421 */ /* 0x001fc80000000000 */
[----:B------:R-:W-:-:S04]  /*0e60*/  FFMA R42, R43, -R12, 3.75 ;  /* 0x407000002b2a7423 */ /* 0x000fc8000000080c */
[----:B------:R-:W-:-:S04]  /*0e70*/  FFMA R42, R43, R42, -6 ;  /* 0xc0c000002b2a7423 */ /* 0x000fc8000000002a */
[----:B------:R-:W-:Y:S02]  /*0e80*/  FFMA R33, R43, R42, 3 ;  /* 0x404000002b217423 */ /* 0x000fe4000000002a */
[----:B------:R-:W0:Y:S01]  /*0e90*/  FRND.FTZ.FLOOR R42, R13 ;  /* 0x0000000d002a7307 */ /* 0x000e220000215000 */
[----:B------:R-:W-:Y:S02]  /*0ea0*/  IMAD R43, R10, 0xc00, RZ ;  /* 0x00000c000a2b7824 */ /* 0x000fe400078e02ff */
[----:B------:R-:W-:-:S03]  /*0eb0*/  FADD R10, -R20, 1 ;  /* 0x3f800000140a7421 */ /* 0x000fc60000000100 */
[----:B------:R-:W-:Y:S01]  /*0ec0*/  IADD3 R23, R23, R43, RZ ;  /* 0x0000002b17177210 */ /* 0x000fe20007ffe0ff */
[----:B------:R-:W-:-:S04]  /*0ed0*/  FFMA R43, R10, R31, -2.25 ;  /* 0xc01000000a2b7423 */ /* 0x000fc8000000001f */
[----:B------:R-:W-:Y:S01]  /*0ee0*/  FMUL R45, R10, R43 ;  /* 0x0000002b0a2d7220 */ /* 0x000fe20000400000 */
[----:B------:R-:W-:Y:S01]  /*0ef0*/  FADD R43, -R20, 2 ;  /* 0x40000000142b7421 */ /* 0x000fe20000000100 */
[----:B0-----:R-:W-:Y:S01]  /*0f00*/  FADD R42, R13, -R42 ;  /* 0x8000002a0d2a7221 */ /* 0x001fe20000000000 */
[----:B-1----:R-:W-:Y:S02]  /*0f10*/  IMAD R41, R16, 0xc00, RZ ;  /* 0x00000c0010297824 */ /* 0x002fe400078e02ff */
[C---:B------:R-:W-:Y:S02]  /*0f20*/  FFMA R16, R43.reuse, -R12, 3.75 ;  /* 0x407000002b107423 */ /* 0x040fe4000000080c */
[C---:B------:R-:W-:Y:S02]  /*0f30*/  FSETP.GTU.AND P0, PT, R42.reuse, RZ, PT ;  /* 0x000000ff2a00720b */ /* 0x040fe40003f0c000 */
[----:B------:R-:W-:Y:S02]  /*0f40*/  FFMA R20, R43, R16, -6 ;  /* 0xc0c000002b147423 */ /* 0x000fe40000000010 */
[----:B------:R-:W-:-:S02]  /*0f50*/  FSEL R16, R42, RZ, P0 ;  /* 0x000000ff2a107208 */ /* 0x000fc40000000000 */
[----:B------:R-:W-:Y:S02]  /*0f60*/  FFMA R13, R43, R20, 3 ;  /* 0x404000002b0d7423 */ /* 0x000fe40000000014 */
[----:B------:R-:W-:Y:S01]  /*0f70*/  FSETP.GEU.AND P1, PT, R16, 1, PT ;  /* 0x3f8000001000780b */ /* 0x000fe20003f2e000 */
[----:B------:R-:W-:Y:S01]  /*0f80*/  FADD R20, -R24, 1 ;  /* 0x3f80000018147421 */ /* 0x000fe20000000100 */
[----:B------:R-:W-:Y:S02]  /*0f90*/  IADD3 R9, R9, R41, RZ ;  /* 0x0000002909097210 */ /* 0x000fe40007ffe0ff */
[----:B------:R-:W-:Y:S01]  /*0fa0*/  FSETP.NAN.AND P0, PT, R16, R16, PT ;  /* 0x000000101000720b */ /* 0x000fe20003f08000 */
[----:B------:R-:W-:Y:S01]  /*0fb0*/  FFMA R41, R20, R31, -2.25 ;  /* 0xc010000014297423 */ /* 0x000fe2000000001f */
[----:B------:R-:W-:-:S03]  /*0fc0*/  IMAD R43, R18, 0xc00, RZ ;  /* 0x00000c00122b7824 */ /* 0x000fc600078e02ff */
[----:B------:R-:W-:-:S04]  /*0fd0*/  FMUL R41, R20, R41 ;  /* 0x0000002914297220 */ /* 0x000fc80000400000 */
[----:B------:R-:W-:Y:S01]  /*0fe0*/  @P1 FSEL R16, R16, 1, P0 ;  /* 0x3f80000010101808 */ /* 0x000fe20000000000 */
[----:B------:R-:W-:Y:S01]  /*0ff0*/  FFMA R18, R20, R41, 1 ;  /* 0x3f80000014127423 */ /* 0x000fe20000000029 */
[----:B------:R-:W-:Y:S01]  /*1000*/  FFMA R41, R24, R31, -2.25 ;  /* 0xc010000018297423 */ /* 0x000fe2000000001f */
[----:B------:R-:W-:Y:S02]  /*1010*/  IADD3 R27, R27, R43, RZ ;  /* 0x0000002b1b1b7210 */ /* 0x000fe40007ffe0ff */
[----:B------:R-:W-:Y:S01]  /*1020*/  FADD R20, -R16, 1 ;  /* 0x3f80000010147421 */ /* 0x000fe20000000100 */
[----:B------:R-:W-:-:S03]  /*1030*/  FMUL R43, R24, R41 ;  /* 0x00000029182b7220 */ /* 0x000fc60000400000 */
[----:B------:R-:W-:Y:S01]  /*1040*/  FFMA R41, R20, R31, -2.25 ;  /* 0xc010000014297423 */ /* 0x000fe2000000001f */
[----:B------:R-:W-:Y:S01]  /*1050*/  FFMA R40, R24, R43, 1 ;  /* 0x3f80000018287423 */ /* 0x000fe2000000002b */
[----:B------:R-:W-:-:S04]  /*1060*/  IMAD.WIDE R14, R5, 0x4, R14 ;  /* 0x00000004050e7825 */ /* 0x000fc800078e020e */
[----:B------:R-:W-:-:S04]  /*1070*/  FMUL R41, R20, R41 ;  /* 0x0000002914297220 */ /* 0x000fc80000400000 */
[----:B------:R-:W-:Y:S01]  /*1080*/  FFMA R20, R20, R41, 1 ;  /* 0x3f80000014147423 */ /* 0x000fe20000000029 */
[----:B------:R-:W-:-:S04]  /*1090*/  IMAD.WIDE R22, R5, 0x4, R22 ;  /* 0x0000000405167825 */ /* 0x000fc800078e0216 */
[----:B------:R-:W-:-:S05]  /*10a0*/  IMAD.WIDE.U32 R42, R11, 0xa800, R22 ;  /* 0x0000a8000b2a7825 */ /* 0x000fca00078e0016 */
[----:B------:R-:W-:Y:S01]  /*10b0*/  IADD3 R43, R28, R43, RZ ;  /* 0x0000002b1c2b7210 */ /* 0x000fe20007ffe0ff */
[----:B------:R-:W-:-:S04]  /*10c0*/  IMAD.WIDE R8, R5, 0x4, R8 ;  /* 0x0000000405087825 */ /* 0x000fc800078e0208 */
[----:B------:R-:W-:-:S04]  /*10d0*/  IMAD.WIDE R26, R5, 0x4, R26 ;  /* 0x00000004051a7825 */ /* 0x000fc800078e021a */
[----:B------:R-:W-:Y:S01]  /*10e0*/  FFMA R10, R10, R45, 1 ;  /* 0x3f8000000a0a7423 */ /* 0x000fe2000000002d */
[----:B------:R-:W-:-:S05]  /*10f0*/  IMAD.WIDE.U32 R44, R7, 0xa800, R26 ;  /* 0x0000a800072c7825 */ /* 0x000fca00078e001a */
[----:B------:R-:W-:-:S05]  /*1100*/  IADD3 R45, R21, R45, RZ ;  /* 0x0000002d152d7210 */ /* 0x000fca0007ffe0ff */
[----:B------:R-:W5:Y:S01]  /*1110*/  LDG.E.EL R44, desc[UR4][R44.64+0xc00] ;  /* 0x000c00042c2c7981 */ /* 0x000f62000c2e1900 */
[----:B---3--:R-:W-:-:S04]  /*1120*/  FMUL R38, R38, R33 ;  /* 0x0000002126267220 */ /* 0x008fc80000400000 */
[-C--:B--2---:R-:W-:Y:S01]  /*1130*/  FFMA R39, R39, R40.reuse, R38 ;  /* 0x0000002827277223 */ /* 0x084fe20000000026 */
[-C--:B----4-:R-:W-:Y:S01]  /*1140*/  FMUL R41, R34, R40.reuse ;  /* 0x0000002822297220 */ /* 0x090fe20000400000 */
[----:B-----5:R-:W-:Y:S01]  /*1150*/  FMUL R38, R35, R40 ;  /* 0x0000002823267220 */ /* 0x020fe20000400000 */
[----:B------:R-:W-:-:S04]  /*1160*/  IMAD.WIDE.U32 R34, R7, 0xa800, R14 ;  /* 0x0000a80007227825 */ /* 0x000fc800078e000e */
[----:B------:R-:W-:-:S04]  /*1170*/  FMUL R32, R32, R33 ;  /* 0x0000002120207220 */ /* 0x000fc80000400000 */
[----:B------:R-:W-:Y:S01]  /*1180*/  FFMA R25, R25, R40, R32 ;  /* 0x0000002819197223 */ /* 0x000fe20000000020 */
[----:B------:R-:W-:Y:S01]  /*1190*/  MOV R40, R34 ;  /* 0x0000002200287202 */ /* 0x000fe20000000f00 */
[----:B------:R-:W-:Y:S01]  /*11a0*/  FFMA R36, R36, R33, R41 ;  /* 0x0000002124247223 */ /* 0x000fe20000000029 */
[----:B------:R-:W-:Y:S01]  /*11b0*/  IADD3 R41, R21, R35, RZ ;  /* 0x0000002315297210 */ /* 0x000fe20007ffe0ff */
[----:B------:R-:W-:-:S04]  /*11c0*/  IMAD.WIDE.U32 R34, R11, 0xa800, R14 ;  /* 0x0000a8000b227825 */ /* 0x000fc800078e000e */
[----:B------:R0:W2:Y:S01]  /*11d0*/  LDG.E.EL R5, desc[UR4][R40.64+0xc00] ;  /* 0x000c000428057981 */ /* 0x0000a2000c2e1900 */
[----:B------:R-:W-:-:S06]  /*11e0*/  IADD3 R35, R28, R35, RZ ;  /* 0x000000231c237210 */ /* 0x000fcc0007ffe0ff */
[----:B------:R-:W3:Y:S01]  /*11f0*/  LDG.E.EL R35, desc[UR4][R34.64+0xc00] ;  /* 0x000c000422237981 */ /* 0x000ee2000c2e1900 */
[----:B------:R-:W-:Y:S01]  /*1200*/  FFMA R37, R37, R33, R38 ;  /* 0x0000002125257223 */ /* 0x000fe20000000026 */
[----:B------:R-:W-:-:S04]  /*1210*/  IMAD.WIDE.U32 R32, R7, 0xa800, R22 ;  /* 0x0000a80007207825 */ /* 0x000fc800078e0016 */
[--C-:B0-----:R-:W-:Y:S01]  /*1220*/  IMAD.WIDE.U32 R40, R17, 0xa800, R14.reuse ;  /* 0x0000a80011287825 */ /* 0x101fe200078e000e */
[----:B------:R0:W4:Y:S01]  /*1230*/  LDG.E.EL R34, desc[UR4][R42.64+0xc00] ;  /* 0x000c00042a227981 */ /* 0x000122000c2e1900 */
[----:B------:R-:W-:Y:S02]  /*1240*/  IADD3 R33, R21, R33, RZ ;  /* 0x0000002115217210 */ /* 0x000fe40007ffe0ff */
[----:B------:R-:W-:Y:S01]  /*1250*/  IMAD.WIDE.U32 R14, R19, 0xa800, R14 ;  /* 0x0000a800130e7825 */ /* 0x000fe200078e000e */
[----:B------:R-:W-:Y:S02]  /*1260*/  IADD3 R41, R30, R41, RZ ;  /* 0x000000291e297210 */ /* 0x000fe40007ffe0ff */
[----:B------:R-:W5:Y:S01]  /*1270*/  LDG.E.EL R32, desc[UR4][R32.64+0xc00] ;  /* 0x000c000420207981 */ /* 0x000f62000c2e1900 */
[----:B0-----:R-:W-:-:S05]  /*1280*/  IMAD.WIDE.U32 R42, R17, 0xa800, R22 ;  /* 0x0000a800112a7825 */ /* 0x001fca00078e0016 */
[----:B------:R-:W-:Y:S01]  /*1290*/  IADD3 R43, R30, R43, RZ ;  /* 0x0000002b1e2b7210 */ /* 0x000fe20007ffe0ff */
[----:B------:R0:W5:Y:S04]  /*12a0*/  LDG.E.EL R33, desc[UR4][R40.64+0xc00] ;  /* 0x000c000428217981 */ /* 0x000168000c2e1900 */
[----:B------:R1:W5:Y:S01]  /*12b0*/  LDG.E.EL R38, desc[UR4][R42.64+0xc00] ;  /* 0x000c00042a267981 */ /* 0x000362000c2e1900 */
[----:B0-----:R-:W-:Y:S01]  /*12c0*/  IADD3 R41, R29, R15, RZ ;  /* 0x0000000f1d297210 */ /* 0x001fe20007ffe0ff */
[----:B-1----:R-:W-:Y:S01]  /*12d0*/  IMAD.WIDE.U32 R42, R7, 0xa800, R8 ;  /* 0x0000a800072a7825 */ /* 0x002fe200078e0008 */
[----:B------:R-:W-:-:S03]  /*12e0*/  MOV R40, R14 ;  /* 0x0000000e00287202 */ /* 0x000fc60000000f00 */
[----:B------:R-:W-:Y:S01]  /*12f0*/  IMAD.WIDE.U32 R14, R19, 0xa800, R22 ;  /* 0x0000a800130e7825 */ /* 0x000fe200078e0016 */
[----:B------:R-:W-:Y:S02]  /*1300*/  IADD3 R23, R21, R43, RZ ;  /* 0x0000002b15177210 */ /* 0x000fe40007ffe0ff */
[----:B------:R-:W-:Y:S01]  /*1310*/  MOV R22, R42 ;  /* 0x0000002a00167202 */ /* 0x000fe20000000f00 */
[----:B------:R-:W-:Y:S01]  /*1320*/  IMAD.WIDE.U32 R42, R11, 0xa800, R8 ;  /* 0x0000a8000b2a7825 */ /* 0x000fe200078e0008 */
[----:B------:R-:W5:Y:S04]  /*1330*/  LDG.E.EL R40, desc[UR4][R40.64+0xc00] ;  /* 0x000c000428287981 */ /* 0x000f68000c2e1900 */
[----:B------:R-:W-:Y:S01]  /*1340*/  IADD3 R43, R28, R43, RZ ;  /* 0x0000002b1c2b7210 */ /* 0x000fe20007ffe0ff */
[----:B------:R-:W5:Y:S01]  /*1350*/  LDG.E.EL R22, desc[UR4][R22.64+0xc00] ;  /* 0x000c000416167981 */ /* 0x000f62000c2e1900 */
[----:B------:R-:W-:-:S05]  /*1360*/  IADD3 R15, R29, R15, RZ ;  /* 0x0000000f1d0f7210 */ /* 0x000fca0007ffe0ff */
[----:B------:R-:W5:Y:S04]  /*1370*/  LDG.E.EL R41, desc[UR4][R14.64+0xc00] ;  /* 0x000c00040e297981 */ /* 0x000f68000c2e1900 */
[----:B------:R0:W5:Y:S02]  /*1380*/  LDG.E.EL R23, desc[UR4][R42.64+0xc00] ;  /* 0x000c00042a177981 */ /* 0x000164000c2e1900 */
[----:B0-----:R-:W-:-:S05]  /*1390*/  IMAD.WIDE.U32 R42, R11, 0xa800, R26 ;  /* 0x0000a8000b2a7825 */ /* 0x001fca00078e001a */
[----:B------:R-:W-:Y:S01]  /*13a0*/  IADD3 R43, R28, R43, RZ ;  /* 0x0000002b1c2b7210 */ /* 0x000fe20007ffe0ff */
[----:B------:R-:W-:-:S04]  /*13b0*/  IMAD.WIDE.U32 R14, R17, 0xa800, R8 ;  /* 0x0000a800110e7825 */ /* 0x000fc800078e0008 */
[----:B------:R0:W5:Y:S01]  /*13c0*/  LDG.E.EL R7, desc[UR4][R42.64+0xc00] ;  /* 0x000c00042a077981 */ /* 0x000162000c2e1900 */
[----:B------:R-:W-:Y:S01]  /*13d0*/  IADD3 R15, R30, R15, RZ ;  /* 0x0000000f1e0f7210 */ /* 0x000fe20007ffe0ff */
[----:B------:R-:W-:-:S04]  /*13e0*/  IMAD.WIDE.U32 R8, R19, 0xa800, R8 ;  /* 0x0000a80013087825 */ /* 0x000fc800078e0008 */
[----:B------:R-:W5:Y:S01]  /*13f0*/  LDG.E.EL R14, desc[UR4][R14.64+0xc00] ;  /* 0x000c00040e0e7981 */ /* 0x000f62000c2e1900 */
[----:B0-----:R-:W-:-:S04]  /*1400*/  IMAD.WIDE.U32 R42, R17, 0xa800, R26 ;  /* 0x0000a800112a7825 */ /* 0x001fc800078e001a */
[----:B------:R-:W-:Y:S01]  /*1410*/  IMAD.WIDE.U32 R26, R19, 0xa800, R26 ;  /* 0x0000a800131a7825 */ /* 0x000fe200078e001a */
[----:B------:R-:W-:Y:S02]  /*1420*/  IADD3 R43, R30, R43, RZ ;  /* 0x0000002b1e2b7210 */ /* 0x000fe40007ffe0ff */
[----:B------:R-:W-:Y:S02]  /*1430*/  IADD3 R9, R29, R9, RZ ;  /* 0x000000091d097210 */ /* 0x000fe40007ffe0ff */
[----:B------:R-:W-:Y:S01]  /*1440*/  IADD3 R27, R29, R27, RZ ;  /* 0x0000001b1d1b7210 */ /* 0x000fe20007ffe0ff */
[----:B------:R-:W5:Y:S04]  /*1450*/  LDG.E.EL R11, desc[UR4][R42.64+0xc00] ;  /* 0x000c00042a0b7981 */ /* 0x000f68000c2e1900 */
[----:B------:R0:W5:Y:S04]  /*1460*/  LDG.E.EL R28, desc[UR4][R8.64+0xc00] ;  /* 0x000c0004081c7981 */ /* 0x000168000c2e1900 */
[----:B------:R-:W5:Y:S01]  /*1470*/  LDG.E.EL R26, desc[UR4][R26.64+0xc00] ;  /* 0x000c00041a1a7981 */ /* 0x000f62000c2e1900 */
[C---:B------:R-:W-:Y:S01]  /*1480*/  FADD R19, R16.reuse, 1 ;  /* 0x3f80000010137421 */ /* 0x040fe20000000000 */
[----:B------:R-:W-:Y:S01]  /*1490*/  FFMA R31, R16, R31, -2.25 ;  /* 0xc0100000101f7423 */ /* 0x000fe2000000001f */
[----:B------:R-:W-:-:S02]  /*14a0*/  FADD R21, -R24, 2 ;  /* 0x4000000018157421 */ /* 0x000fc40000000100 */
[-C--:B0-----:R-:W-:Y:S01]  /*14b0*/  FFMA R8, R19, -R12.reuse, 3.75 ;  /* 0x4070000013087423 */ /* 0x081fe2000000080c */
[C---:B------:R-:W-:Y:S01]  /*14c0*/  FMUL R17, R16.reuse, R31 ;  /* 0x0000001f10117220 */ /* 0x040fe20000400000 */
[----:B------:R-:W-:Y:S02]  /*14d0*/  FFMA R24, R21, -R12, 3.75 ;  /* 0x4070000015187423 */ /* 0x000fe4000000080c */
[----:B------:R-:W-:Y:S01]  /*14e0*/  FFMA R8, R19, R8, -6 ;  /* 0xc0c0000013087423 */ /* 0x000fe20000000008 */
[C---:B------:R-:W-:Y:S01]  /*14f0*/  FFMA R17, R16.reuse, R17, 1 ;  /* 0x3f80000010117423 */ /* 0x040fe20000000011 */
[----:B------:R-:W-:Y:S01]  /*1500*/  FADD R29, -R16, 2 ;  /* 0x40000000101d7421 */ /* 0x000fe20000000100 */
[----:B------:R-:W-:Y:S01]  /*1510*/  FFMA R24, R21, R24, -6 ;  /* 0xc0c0000015187423 */ /* 0x000fe20000000018 */
[----:B------:R-:W-:Y:S02]  /*1520*/  FFMA R16, R19, R8, 3 ;  /* 0x4040000013107423 */ /* 0x000fe40000000008 */
[----:B------:R-:W0:Y:S01]  /*1530*/  LDC.64 R8, c[0x0][0x210] ;  /* 0x00008400ff087b82 */ /* 0x000e220000000a00 */
[----:B------:R-:W-:Y:S01]  /*1540*/  FFMA R15, R21, R24, 3 ;  /* 0x40400000150f7423 */ /* 0x000fe20000000018 */
[----:B------:R-:W-:-:S04]  /*1550*/  FFMA R12, R29, -R12, 3.75 ;  /* 0x407000001d0c7423 */ /* 0x000fc8000000080c */
[----:B------:R-:W-:-:S04]  /*1560*/  FFMA R12, R29, R12, -6 ;  /* 0xc0c000001d0c7423 */ /* 0x000fc8000000000c */
[----:B------:R-:W-:Y:S01]  /*1570*/  FFMA R12, R29, R12, 3 ;  /* 0x404000001d0c7423 */ /* 0x000fe2000000000c */
[----:B0-----:R-:W-:-:S04]  /*1580*/  IMAD.WIDE R8, R0, 0x4, R8 ;  /* 0x0000000400087825 */ /* 0x001fc800078e0208 */
[-C--:B--2---:R-:W-:Y:S01]  /*1590*/  FFMA R3, R5, R10.reuse, R3 ;  /* 0x0000000a05037223 */ /* 0x084fe20000000003 */
[----:B---3--:R-:W-:Y:S01]  /*15a0*/  FFMA R2, R35, R10, R2 ;  /* 0x0000000a23027223 */ /* 0x008fe20000000002 */
[-C--:B----4-:R-:W-:Y:S01]  /*15b0*/  FFMA R34, R34, R18.reuse, R25 ;  /* 0x0000001222227223 */ /* 0x090fe20000000019 */
[----:B-----5:R-:W-:-:S04]  /*15c0*/  FFMA R39, R32, R18, R39 ;  /* 0x0000001220277223 */ /* 0x020fc80000000027 */
[----:B------:R-:W-:Y:S01]  /*15d0*/  FFMA R39, R44, R15, R39 ;  /* 0x0000000f2c277223 */ /* 0x000fe20000000027 */
[----:B------:R-:W-:Y:S01]  /*15e0*/  FFMA R33, R33, R10, R4 ;  /* 0x0000000a21217223 */ /* 0x000fe20000000004 */
[----:B------:R-:W-:Y:S01]  /*15f0*/  FFMA R36, R38, R18, R36 ;  /* 0x0000001226247223 */ /* 0x000fe20000000024 */
[----:B------:R-:W-:Y:S01]  /*1600*/  FFMA R5, R40, R10, R6 ;  /* 0x0000000a28057223 */ /* 0x000fe20000000006 */
[-C--:B------:R-:W-:Y:S01]  /*1610*/  FFMA R3, R22, R13.reuse, R3 ;  /* 0x0000000d16037223 */ /* 0x080fe20000000003 */
[----:B------:R-:W-:-:S04]  /*1620*/  FFMA R2, R23, R13, R2 ;  /* 0x0000000d17027223 */ /* 0x000fc80000000002 */
[----:B------:R-:W-:Y:S01]  /*1630*/  FMUL R2, R2, R17 ;  /* 0x0000001102027220 */ /* 0x000fe20000400000 */
[----:B------:R-:W-:-:S03]  /*1640*/  FFMA R37, R41, R18, R37 ;  /* 0x0000001229257223 */ /* 0x000fc60000000025 */
[----:B------:R-:W-:Y:S01]  /*1650*/  FFMA R2, R3, R16, R2 ;  /* 0x0000001003027223 */ /* 0x000fe20000000002 */
[----:B------:R-:W-:-:S04]  /*1660*/  FFMA R34, R7, R15, R34 ;  /* 0x0000000f07227223 */ /* 0x000fc80000000022 */
[----:B------:R-:W-:Y:S01]  /*1670*/  FMUL R17, R17, R34 ;  /* 0x0000002211117220 */ /* 0x000fe20000400000 */
[----:B------:R-:W-:-:S03]  /*1680*/  FFMA R33, R14, R13, R33 ;  /* 0x0000000d0e217223 */ /* 0x000fc60000000021 */
[----:B------:R-:W-:Y:S01]  /*1690*/  FFMA R17, R16, R39, R17 ;  /* 0x0000002710117223 */ /* 0x000fe20000000011 */
[----:B------:R-:W-:Y:S01]  /*16a0*/  FFMA R2, R33, R20, R2 ;  /* 0x0000001421027223 */ /* 0x000fe20000000002 */
[----:B------:R-:W-:Y:S01]  /*16b0*/  FFMA R11, R11, R15, R36 ;  /* 0x0000000f0b0b7223 */ /* 0x000fe20000000024 */
[----:B------:R-:W-:-:S03]  /*16c0*/  FFMA R5, R28, R13, R5 ;  /* 0x0000000d1c057223 */ /* 0x000fc60000000005 */
[----:B------:R-:W-:Y:S01]  /*16d0*/  FFMA R20, R20, R11, R17 ;  /* 0x0000000b14147223 */ /* 0x000fe20000000011 */
[----:B------:R-:W-:Y:S01]  /*16e0*/  FFMA R37, R26, R15, R37 ;  /* 0x0000000f1a257223 */ /* 0x000fe20000000025 */
[----:B------:R-:W-:-:S03]  /*16f0*/  FFMA R2, R5, R12, R2 ;  /* 0x0000000c05027223 */ /* 0x000fc60000000002 */
[----:B------:R-:W-:-:S05]  /*1700*/  FFMA R3, R37, R12, R20 ;  /* 0x0000000c25037223 */ /* 0x000fca0000000014 */
[----:B------:R-:W-:Y:S01]  /*1710*/  STG.E.64 desc[UR4][R8.64], R2 ;  /* 0x0000000208007986 */ /* 0x000fe2000c101b04 */
[----:B------:R-:W-:Y:S05]  /*1720*/  EXIT ;  /* 0x000000000000794d */ /* 0x000fea0003800000 */
.L_x_0:
[----:B------:R-:W-:-:S00]  /*1730*/  BRA `(.L_x_0) ;  /* 0xfffffffc00fc7947 */ /* 0x000fc0000383ffff */
[----:B------:R-:W-:-:S00]  /*1740*/  NOP ;  /* 0x0000000000007918 */ /* 0x000fc00000000000 */
        /* <DEDUP_REMOVED lines=11> */
.L_x_1:


//--------------------- .nv.global.init           --------------------------
	.section	.nv.global.init,"aw",@progbits
.nv.global.init:
	.type		_$_str,@object
	.size		_$_str,(.L_0 - _$_str)
_$_str:
        /*0000*/ 	.byte	0x5f, 0x5f, 0x43, 0x55, 0x44, 0x41, 0x5f, 0x46, 0x54, 0x5a, 0x00
.L_0:


//--------------------- .nv.constant0.triton_poi_fused__to_copy__unsafe_index_add_arange_clamp_floor_mul_rsub_sub_4 --------------------------
	.section	.nv.constant0.triton_poi_fused__to_copy__unsafe_index_add_arange_clamp_floor_mul_rsub_sub_4,"a",@progbits
	.sectionflags	@""
	.align	4
.nv.constant0.triton_poi_fused__to_copy__unsafe_index_add_arange_clamp_floor_mul_rsub_sub_4:
	.zero		612
